//
// Generated by NVIDIA NVVM Compiler
//
// Compiler Build ID: CL-36424714
// Cuda compilation tools, release 13.0, V13.0.88
// Based on NVVM 20.0.0
//

.version 9.0
.target sm_100
.address_size 64

	// .globl	_Z12sumMultipleslPl
.extern .shared .align 16 .b8 sums[];

.visible .entry _Z12sumMultipleslPl(
	.param .u64 _Z12sumMultipleslPl_param_0,
	.param .u64 .ptr .align 1 _Z12sumMultipleslPl_param_1
)
{
	.reg .pred 	%p<19>;
	.reg .b32 	%r<53>;
	.reg .b64 	%rd<100>;

	ld.param.u64 	%rd24, [_Z12sumMultipleslPl_param_0];
	ld.param.u64 	%rd23, [_Z12sumMultipleslPl_param_1];
	bar.sync 	0;
	mov.u32 	%r1, %tid.x;
	shl.b32 	%r28, %r1, 3;
	mov.u32 	%r29, sums;
	add.s32 	%r2, %r29, %r28;
	mov.b64 	%rd25, 0;
	st.shared.u64 	[%r2], %rd25;
	mov.u32 	%r3, %ctaid.x;
	mov.u32 	%r4, %ntid.x;
	mad.lo.s32 	%r30, %r3, %r4, %r1;
	cvt.u64.u32 	%rd26, %r30;
	mul.lo.s64 	%rd27, %rd24, %rd26;
	add.s64 	%rd1, %rd27, %rd24;
	cvt.u32.u64 	%r45, %rd27;
	cvt.s64.s32 	%rd89, %rd27;
	setp.le.s64 	%p1, %rd1, %rd89;
	setp.gt.s32 	%p2, %r45, 999;
	or.pred  	%p3, %p2, %p1;
	@%p3 bra 	$L__BB0_5;
	mov.b64 	%rd90, 0;
$L__BB0_2:
	mad.lo.s32 	%r31, %r45, -1431655765, 715827882;
	setp.gt.u32 	%p4, %r31, 1431655764;
	mad.lo.s32 	%r32, %r45, -858993459, 429496729;
	setp.gt.u32 	%p5, %r32, 858993458;
	and.pred  	%p6, %p4, %p5;
	@%p6 bra 	$L__BB0_4;
	add.s64 	%rd90, %rd90, %rd89;
	st.shared.u64 	[%r2], %rd90;
$L__BB0_4:
	add.s32 	%r7, %r45, 1;
	cvt.s64.s32 	%rd89, %r7;
	setp.gt.s64 	%p7, %rd1, %rd89;
	setp.lt.s32 	%p8, %r45, 999;
	and.pred  	%p9, %p8, %p7;
	mov.u32 	%r45, %r7;
	@%p9 bra 	$L__BB0_2;
$L__BB0_5:
	bar.sync 	0;
	setp.ne.s32 	%p10, %r1, 0;
	@%p10 bra 	$L__BB0_19;
	cvta.to.global.u64 	%rd30, %rd23;
	mul.wide.u32 	%rd31, %r3, 8;
	add.s64 	%rd8, %rd30, %rd31;
	ld.global.u64 	%rd99, [%rd8];
	and.b32  	%r8, %r4, 15;
	setp.lt.u32 	%p11, %r4, 16;
	mov.b32 	%r49, 0;
	@%p11 bra 	$L__BB0_9;
	and.b32  	%r49, %r4, 2032;
	add.s32 	%r46, %r29, 64;
	and.b32  	%r36, %r4, -16;
	neg.s32 	%r47, %r36;
$L__BB0_8:
	.pragma "nounroll";
	ld.shared.v2.u64 	{%rd32, %rd33}, [%r46+-64];
	add.s64 	%rd34, %rd99, %rd32;
	add.s64 	%rd35, %rd34, %rd33;
	ld.shared.v2.u64 	{%rd36, %rd37}, [%r46+-48];
	add.s64 	%rd38, %rd35, %rd36;
	add.s64 	%rd39, %rd38, %rd37;
	ld.shared.v2.u64 	{%rd40, %rd41}, [%r46+-32];
	add.s64 	%rd42, %rd39, %rd40;
	add.s64 	%rd43, %rd42, %rd41;
	ld.shared.v2.u64 	{%rd44, %rd45}, [%r46+-16];
	add.s64 	%rd46, %rd43, %rd44;
	add.s64 	%rd47, %rd46, %rd45;
	ld.shared.v2.u64 	{%rd48, %rd49}, [%r46];
	add.s64 	%rd50, %rd47, %rd48;
	add.s64 	%rd51, %rd50, %rd49;
	ld.shared.v2.u64 	{%rd52, %rd53}, [%r46+16];
	add.s64 	%rd54, %rd51, %rd52;
	add.s64 	%rd55, %rd54, %rd53;
	ld.shared.v2.u64 	{%rd56, %rd57}, [%r46+32];
	add.s64 	%rd58, %rd55, %rd56;
	add.s64 	%rd59, %rd58, %rd57;
	ld.shared.v2.u64 	{%rd60, %rd61}, [%r46+48];
	add.s64 	%rd62, %rd59, %rd60;
	add.s64 	%rd99, %rd62, %rd61;
	add.s32 	%r47, %r47, 16;
	add.s32 	%r46, %r46, 128;
	setp.ne.s32 	%p12, %r47, 0;
	@%p12 bra 	$L__BB0_8;
$L__BB0_9:
	setp.eq.s32 	%p13, %r8, 0;
	@%p13 bra 	$L__BB0_18;
	and.b32  	%r16, %r4, 7;
	setp.lt.u32 	%p14, %r8, 8;
	@%p14 bra 	$L__BB0_12;
	shl.b32 	%r37, %r49, 3;
	add.s32 	%r39, %r29, %r37;
	ld.shared.u64 	%rd64, [%r39];
	add.s64 	%rd65, %rd99, %rd64;
	ld.shared.u64 	%rd66, [%r39+8];
	add.s64 	%rd67, %rd65, %rd66;
	ld.shared.u64 	%rd68, [%r39+16];
	add.s64 	%rd69, %rd67, %rd68;
	ld.shared.u64 	%rd70, [%r39+24];
	add.s64 	%rd71, %rd69, %rd70;
	ld.shared.u64 	%rd72, [%r39+32];
	add.s64 	%rd73, %rd71, %rd72;
	ld.shared.u64 	%rd74, [%r39+40];
	add.s64 	%rd75, %rd73, %rd74;
	ld.shared.u64 	%rd76, [%r39+48];
	add.s64 	%rd77, %rd75, %rd76;
	ld.shared.u64 	%rd78, [%r39+56];
	add.s64 	%rd99, %rd77, %rd78;
	add.s32 	%r49, %r49, 8;
$L__BB0_12:
	setp.eq.s32 	%p15, %r16, 0;
	@%p15 bra 	$L__BB0_18;
	and.b32  	%r19, %r4, 3;
	setp.lt.u32 	%p16, %r16, 4;
	@%p16 bra 	$L__BB0_15;
	shl.b32 	%r40, %r49, 3;
	add.s32 	%r42, %r29, %r40;
	ld.shared.u64 	%rd80, [%r42];
	add.s64 	%rd81, %rd99, %rd80;
	ld.shared.u64 	%rd82, [%r42+8];
	add.s64 	%rd83, %rd81, %rd82;
	ld.shared.u64 	%rd84, [%r42+16];
	add.s64 	%rd85, %rd83, %rd84;
	ld.shared.u64 	%rd86, [%r42+24];
	add.s64 	%rd99, %rd85, %rd86;
	add.s32 	%r49, %r49, 4;
$L__BB0_15:
	setp.eq.s32 	%p17, %r19, 0;
	@%p17 bra 	$L__BB0_18;
	shl.b32 	%r43, %r49, 3;
	add.s32 	%r52, %r29, %r43;
	neg.s32 	%r51, %r19;
$L__BB0_17:
	.pragma "nounroll";
	ld.shared.u64 	%rd87, [%r52];
	add.s64 	%rd99, %rd99, %rd87;
	add.s32 	%r52, %r52, 8;
	add.s32 	%r51, %r51, 1;
	setp.ne.s32 	%p18, %r51, 0;
	@%p18 bra 	$L__BB0_17;
$L__BB0_18:
	st.global.u64 	[%rd8], %rd99;
$L__BB0_19:
	ret;

}


// ===== COMPILED SASS (sm_100) =====

	.target	sm_100

	.elftype	@"ET_EXEC"


//--------------------- .note.nv.tkinfo           --------------------------
	.section	.note.nv.tkinfo,"",@"SHT_NOTE"
	.sectionflags	@"SHF_NOTE_NV_TKINFO"
	.tkinfo
        /*0018*/ 	.word	0x00000002
        /*0030*/ 	.string	""
        /*0030*/ 	.string	"ptxas"
        /*0030*/ 	.string	"Cuda compilation tools, release 13.0, V13.0.88"
        /*0030*/ 	.string	"Build cuda_13.0.r13.0/compiler.36424714_0"
        /*0030*/ 	.string	"-arch sm_100 -m 64 "



//--------------------- .note.nv.cuinfo           --------------------------
	.section	.note.nv.cuinfo,"",@"SHT_NOTE"
	.sectionflags	@"SHF_NOTE_NV_CUINFO"
        /*0018*/ 	.short	0x0002
        /*001a*/ 	.short	0x0064
        /*001c*/ 	.short	0x0082
	.zero		2


//--------------------- .nv.info                  --------------------------
	.section	.nv.info,"",@"SHT_CUDA_INFO"
	.align	4


	//----- nvinfo : EIATTR_REGCOUNT
	.align		4
        /*0000*/ 	.byte	0x04, 0x2f
        /*0002*/ 	.short	(.L_1 - .L_0)
	.align		4
.L_0:
        /*0004*/ 	.word	index@(_Z12sumMultipleslPl)
        /*0008*/ 	.word	0x00000020


	//----- nvinfo : EIATTR_FRAME_SIZE
	.align		4
.L_1:
        /*000c*/ 	.byte	0x04, 0x11
        /*000e*/ 	.short	(.L_3 - .L_2)
	.align		4
.L_2:
        /*0010*/ 	.word	index@(_Z12sumMultipleslPl)
        /*0014*/ 	.word	0x00000000


	//----- nvinfo : EIATTR_MIN_STACK_SIZE
	.align		4
.L_3:
        /*0018*/ 	.byte	0x04, 0x12
        /*001a*/ 	.short	(.L_5 - .L_4)
	.align		4
.L_4:
        /*001c*/ 	.word	index@(_Z12sumMultipleslPl)
        /*0020*/ 	.word	0x00000000
.L_5:


//--------------------- .nv.compat                --------------------------
	.section	.nv.compat,"",@"SHT_CUDA_COMPAT_INFO"
	.align	4
        /*0000*/ 	.byte	0x02, 0x09, 0x00, 0x00, 0x02, 0x02, 0x01, 0x00, 0x02, 0x05, 0x05, 0x00, 0x03, 0x07, 0x01, 0x01
        /*0010*/ 	.byte	0x02, 0x03, 0x00, 0x00, 0x02, 0x06, 0x01, 0x00, 0x04, 0x0b, 0x08, 0x00, 0x09, 0x00, 0x00, 0x00
        /*0020*/ 	.byte	0x00, 0x00, 0x00, 0x00


//--------------------- .nv.info._Z12sumMultipleslPl --------------------------
	.section	.nv.info._Z12sumMultipleslPl,"",@"SHT_CUDA_INFO"
	.sectionflags	@""
	.align	4


	//----- nvinfo : EIATTR_CUDA_API_VERSION
	.align		4
        /*0000*/ 	.byte	0x04, 0x37
        /*0002*/ 	.short	(.L_7 - .L_6)
.L_6:
        /*0004*/ 	.word	0x00000082


	//----- nvinfo : EIATTR_KPARAM_INFO
	.align		4
.L_7:
        /*0008*/ 	.byte	0x04, 0x17
        /*000a*/ 	.short	(.L_9 - .L_8)
.L_8:
        /*000c*/ 	.word	0x00000000
        /*0010*/ 	.short	0x0001
        /*0012*/ 	.short	0x0008
        /*0014*/ 	.byte	0x00, 0xf5, 0x21, 0x00


	//----- nvinfo : EIATTR_KPARAM_INFO
	.align		4
.L_9:
        /*0018*/ 	.byte	0x04, 0x17
        /*001a*/ 	.short	(.L_11 - .L_10)
.L_10:
        /*001c*/ 	.word	0x00000000
        /*0020*/ 	.short	0x0000
        /*0022*/ 	.short	0x0000
        /*0024*/ 	.byte	0x00, 0xf0, 0x21, 0x00


	//----- nvinfo : EIATTR_SPARSE_MMA_MASK
	.align		4
.L_11:
        /*0028*/ 	.byte	0x03, 0x50
        /*002a*/ 	.short	0x0000


	//----- nvinfo : EIATTR_MAXREG_COUNT
	.align		4
        /*002c*/ 	.byte	0x03, 0x1b
        /*002e*/ 	.short	0x00ff


	//----- nvinfo : EIATTR_NUM_BARRIERS
	.align		4
        /*0030*/ 	.byte	0x02, 0x4c
        /*0032*/ 	.byte	0x01
	.zero		1


	//----- nvinfo : EIATTR_MERCURY_ISA_VERSION
	.align		4
        /*0034*/ 	.byte	0x03, 0x5f
        /*0036*/ 	.short	0x0101


	//----- nvinfo : EIATTR_VRC_CTA_INIT_COUNT
	.align		4
        /*0038*/ 	.byte	0x02, 0x4a
	.zero		1
	.zero		1


	//----- nvinfo : EIATTR_EXIT_INSTR_OFFSETS
	.align		4
        /*003c*/ 	.byte	0x04, 0x1c
        /*003e*/ 	.short	(.L_13 - .L_12)


	//   ....[0]....
.L_12:
        /*0040*/ 	.word	0x000002e0


	//   ....[1]....
        /*0044*/ 	.word	0x00000830


	//----- nvinfo : EIATTR_CRS_STACK_SIZE
	.align		4
.L_13:
        /*0048*/ 	.byte	0x04, 0x1e
        /*004a*/ 	.short	(.L_15 - .L_14)
.L_14:
        /*004c*/ 	.word	0x00000000


	//----- nvinfo : EIATTR_CBANK_PARAM_SIZE
	.align		4
.L_15:
        /*0050*/ 	.byte	0x03, 0x19
        /*0052*/ 	.short	0x0010


	//----- nvinfo : EIATTR_PARAM_CBANK
	.align		4
        /*0054*/ 	.byte	0x04, 0x0a
        /*0056*/ 	.short	(.L_17 - .L_16)
	.align		4
.L_16:
        /*0058*/ 	.word	index@(.nv.constant0._Z12sumMultipleslPl)
        /*005c*/ 	.short	0x0380
        /*005e*/ 	.short	0x0010


	//----- nvinfo : EIATTR_SW_WAR
	.align		4
.L_17:
        /*0060*/ 	.byte	0x04, 0x36
        /*0062*/ 	.short	(.L_19 - .L_18)
.L_18:
        /*0064*/ 	.word	0x00000008
.L_19:


//--------------------- .nv.callgraph             --------------------------
	.section	.nv.callgraph,"",@"SHT_CUDA_CALLGRAPH"
	.align	4
	.sectionentsize	8
	.align		4
        /*0000*/ 	.word	0x00000000
	.align		4
        /*0004*/ 	.word	0xffffffff
	.align		4
        /*0008*/ 	.word	0x00000000
	.align		4
        /*000c*/ 	.word	0xfffffffe
	.align		4
        /*0010*/ 	.word	0x00000000
	.align		4
        /*0014*/ 	.word	0xfffffffd
	.align		4
        /*0018*/ 	.word	0x00000000
	.align		4
        /*001c*/ 	.word	0xfffffffc


//--------------------- .text._Z12sumMultipleslPl --------------------------
	.section	.text._Z12sumMultipleslPl,"ax",@progbits
	.align	128
        .global         _Z12sumMultipleslPl
        .type           _Z12sumMultipleslPl,@function
        .size           _Z12sumMultipleslPl,(.L_x_10 - _Z12sumMultipleslPl)
        .other          _Z12sumMultipleslPl,@"STO_CUDA_ENTRY STV_DEFAULT"
_Z12sumMultipleslPl:
.text._Z12sumMultipleslPl:
[----:B------:R-:W-:Y:S01]  /*0000*/  LDC R1, c[0x0][0x37c] ;  /* 0x0000df00ff017b82 */ /* 0x000fe20000000800 */
[----:B------:R-:W0:Y:S01]  /*0010*/  S2R R0, SR_TID.X ;  /* 0x0000000000007919 */ /* 0x000e220000002100 */
[----:B------:R-:W1:Y:S06]  /*0020*/  LDCU UR9, c[0x0][0x360] ;  /* 0x00006c00ff0977ac */ /* 0x000e6c0008000800 */
[----:B------:R-:W2:Y:S01]  /*0030*/  S2UR UR5, SR_CgaCtaId ;  /* 0x00000000000579c3 */ /* 0x000ea20000008800 */
[----:B------:R-:W-:Y:S01]  /*0040*/  BSSY.RECONVERGENT B0, `(.L_x_0) ;  /* 0x0000028000007945 */ /* 0x000fe20003800200 */
[----:B------:R-:W1:Y:S01]  /*0050*/  S2R R7, SR_CTAID.X ;  /* 0x0000000000077919 */ /* 0x000e620000002500 */
[----:B------:R-:W3:Y:S01]  /*0060*/  LDCU.64 UR6, c[0x0][0x380] ;  /* 0x00007000ff0677ac */ /* 0x000ee20008000a00 */
[----:B------:R-:W-:-:S02]  /*0070*/  UMOV UR4, 0x400 ;  /* 0x0000040000047882 */ /* 0x000fc40000000000 */
[----:B--2---:R-:W-:Y:S02]  /*0080*/  ULEA UR5, UR5, UR4, 0x18 ;  /* 0x0000000405057291 */ /* 0x004fe4000f8ec0ff */
[----:B------:R-:W-:Y:S01]  /*0090*/  BAR.SYNC.DEFER_BLOCKING 0x0 ;  /* 0x0000000000007b1d */ /* 0x000fe20000010000 */
[----:B0-----:R-:W-:Y:S01]  /*00a0*/  ISETP.NE.AND P1, PT, R0, RZ, PT ;  /* 0x000000ff0000720c */ /* 0x001fe20003f25270 */
[----:B-1----:R-:W-:-:S04]  /*00b0*/  IMAD R5, R7, UR9, R0 ;  /* 0x0000000907057c24 */ /* 0x002fc8000f8e0200 */
[----:B---3--:R-:W-:-:S04]  /*00c0*/  IMAD.WIDE.U32 R2, R5, UR6, RZ ;  /* 0x0000000605027c25 */ /* 0x008fc8000f8e00ff */
[----:B------:R-:W-:Y:S01]  /*00d0*/  IMAD R13, R5, UR7, R3 ;  /* 0x00000007050d7c24 */ /* 0x000fe2000f8e0203 */
[----:B------:R-:W-:Y:S02]  /*00e0*/  IADD3 R11, P0, PT, R2, UR6, RZ ;  /* 0x00000006020b7c10 */ /* 0x000fe4000ff1e0ff */
[----:B------:R-:W-:Y:S02]  /*00f0*/  LEA R5, R0, UR5, 0x3 ;  /* 0x0000000500057c11 */ /* 0x000fe4000f8e18ff */
[----:B------:R-:W-:Y:S02]  /*0100*/  IADD3.X R13, PT, PT, R13, UR7, RZ, P0, !PT ;  /* 0x000000070d0d7c10 */ /* 0x000fe400087fe4ff */
[----:B------:R-:W-:Y:S01]  /*0110*/  SHF.R.S32.HI R4, RZ, 0x1f, R2 ;  /* 0x0000001fff047819 */ /* 0x000fe20000011402 */
[----:B------:R0:W-:Y:S01]  /*0120*/  STS.64 [R5], RZ ;  /* 0x000000ff05007388 */ /* 0x0001e20000000a00 */
[----:B------:R-:W-:-:S04]  /*0130*/  ISETP.GT.U32.AND P0, PT, R11, R2, PT ;  /* 0x000000020b00720c */ /* 0x000fc80003f04070 */
[----:B------:R-:W-:-:S04]  /*0140*/  ISETP.GT.AND.EX P0, PT, R13, R4, PT, P0 ;  /* 0x000000040d00720c */ /* 0x000fc80003f04300 */
[----:B------:R-:W-:-:S13]  /*0150*/  ISETP.GT.OR P0, PT, R2, 0x3e7, !P0 ;  /* 0x000003e70200780c */ /* 0x000fda0004704670 */
[----:B0-----:R-:W-:Y:S05]  /*0160*/  @P0 BRA `(.L_x_1) ;  /* 0x0000000000540947 */ /* 0x001fea0003800000 */
[--C-:B------:R-:W-:Y:S02]  /*0170*/  IMAD.MOV.U32 R0, RZ, RZ, R2.reuse ;  /* 0x000000ffff007224 */ /* 0x100fe400078e0002 */
[----:B------:R-:W-:Y:S01]  /*0180*/  IMAD.MOV.U32 R9, RZ, RZ, R2 ;  /* 0x000000ffff097224 */ /* 0x000fe200078e0002 */
[----:B------:R-:W-:Y:S01]  /*0190*/  CS2R R2, SRZ ;  /* 0x0000000000027805 */ /* 0x000fe2000001ff00 */
[----:B------:R-:W-:Y:S02]  /*01a0*/  IMAD.MOV.U32 R6, RZ, RZ, R4 ;  /* 0x000000ffff067224 */ /* 0x000fe400078e0004 */
[----:B------:R-:W-:Y:S02]  /*01b0*/  IMAD.MOV.U32 R15, RZ, RZ, -0x55555555 ;  /* 0xaaaaaaabff0f7424 */ /* 0x000fe400078e00ff */
[----:B------:R-:W-:-:S07]  /*01c0*/  IMAD.MOV.U32 R17, RZ, RZ, -0x33333333 ;  /* 0xcccccccdff117424 */ /* 0x000fce00078e00ff */
.L_x_2:
[C---:B------:R-:W-:Y:S02]  /*01d0*/  IMAD R8, R0.reuse, R17, 0x19999999 ;  /* 0x1999999900087424 */ /* 0x040fe400078e0211 */
[----:B------:R-:W-:-:S03]  /*01e0*/  IMAD R4, R0, R15, 0x2aaaaaaa ;  /* 0x2aaaaaaa00047424 */ /* 0x000fc600078e020f */
[----:B------:R-:W-:-:S04]  /*01f0*/  ISETP.GT.U32.AND P0, PT, R8, 0x33333332, PT ;  /* 0x333333320800780c */ /* 0x000fc80003f04070 */
[----:B------:R-:W-:Y:S01]  /*0200*/  ISETP.GT.U32.AND P0, PT, R4, 0x55555554, P0 ;  /* 0x555555540400780c */ /* 0x000fe20000704070 */
[----:B------:R-:W-:-:S12]  /*0210*/  VIADD R4, R0, 0x1 ;  /* 0x0000000100047836 */ /* 0x000fd80000000000 */
[----:B------:R-:W-:Y:S01]  /*0220*/  @!P0 IADD3 R2, P2, PT, R9, R2, RZ ;  /* 0x0000000209028210 */ /* 0x000fe20007f5e0ff */
[----:B------:R-:W-:-:S04]  /*0230*/  IMAD.MOV.U32 R9, RZ, RZ, R4 ;  /* 0x000000ffff097224 */ /* 0x000fc800078e0004 */
[----:B------:R-:W-:Y:S01]  /*0240*/  @!P0 IMAD.X R3, R6, 0x1, R3, P2 ;  /* 0x0000000106038824 */ /* 0x000fe200010e0603 */
[--C-:B------:R-:W-:Y:S02]  /*0250*/  SHF.R.S32.HI R6, RZ, 0x1f, R4.reuse ;  /* 0x0000001fff067819 */ /* 0x100fe40000011404 */
[----:B------:R-:W-:Y:S01]  /*0260*/  ISETP.LT.AND P2, PT, R0, 0x3e7, PT ;  /* 0x000003e70000780c */ /* 0x000fe20003f41270 */
[----:B------:R-:W-:Y:S01]  /*0270*/  IMAD.MOV.U32 R0, RZ, RZ, R4 ;  /* 0x000000ffff007224 */ /* 0x000fe200078e0004 */
[----:B------:R0:W-:Y:S01]  /*0280*/  @!P0 STS.64 [R5], R2 ;  /* 0x0000000205008388 */ /* 0x0001e20000000a00 */
[----:B------:R-:W-:-:S04]  /*0290*/  ISETP.GT.U32.AND P0, PT, R11, R4, PT ;  /* 0x000000040b00720c */ /* 0x000fc80003f04070 */
[----:B------:R-:W-:-:S13]  /*02a0*/  ISETP.GT.AND.EX P0, PT, R13, R6, PT, P0 ;  /* 0x000000060d00720c */ /* 0x000fda0003f04300 */
[----:B0-----:R-:W-:Y:S05]  /*02b0*/  @P0 BRA P2, `(.L_x_2) ;  /* 0xfffffffc00c40947 */ /* 0x001fea000103ffff */
.L_x_1:
[----:B------:R-:W-:Y:S05]  /*02c0*/  BSYNC.RECONVERGENT B0 ;  /* 0x0000000000007941 */ /* 0x000fea0003800200 */
.L_x_0:
[----:B------:R-:W-:Y:S06]  /*02d0*/  BAR.SYNC.DEFER_BLOCKING 0x0 ;  /* 0x0000000000007b1d */ /* 0x000fec0000010000 */
[----:B------:R-:W-:Y:S05]  /*02e0*/  @P1 EXIT ;  /* 0x000000000000194d */ /* 0x000fea0003800000 */
[----:B------:R-:W0:Y:S01]  /*02f0*/  LDC.64 R2, c[0x0][0x388] ;  /* 0x0000e200ff027b82 */ /* 0x000e220000000a00 */
[----:B------:R-:W1:Y:S01]  /*0300*/  LDCU.64 UR10, c[0x0][0x358] ;  /* 0x00006b00ff0a77ac */ /* 0x000e620008000a00 */
[----:B0-----:R-:W-:-:S05]  /*0310*/  IMAD.WIDE.U32 R2, R7, 0x8, R2 ;  /* 0x0000000807027825 */ /* 0x001fca00078e0002 */
[----:B-1----:R0:W5:Y:S01]  /*0320*/  LDG.E.64 R24, desc[UR10][R2.64] ;  /* 0x0000000a02187981 */ /* 0x002162000c1e1b00 */
[----:B------:R-:W-:Y:S02]  /*0330*/  UISETP.GE.U32.AND UP0, UPT, UR9, 0x10, UPT ;  /* 0x000000100900788c */ /* 0x000fe4000bf06070 */
[----:B------:R-:W-:Y:S01]  /*0340*/  ULOP3.LUT UR7, UR9, 0xf, URZ, 0xc0, !UPT ;  /* 0x0000000f09077892 */ /* 0x000fe2000f8ec0ff */
[----:B------:R-:W-:-:S06]  /*0350*/  UMOV UR4, URZ ;  /* 0x000000ff00047c82 */ /* 0x000fcc0008000000 */
[----:B0-----:R-:W-:Y:S05]  /*0360*/  BRA.U !UP0, `(.L_x_3) ;  /* 0x0000000108807547 */ /* 0x001fea000b800000 */
[----:B------:R-:W-:Y:S02]  /*0370*/  ULOP3.LUT UR6, UR9, 0xfffffff0, URZ, 0xc0, !UPT ;  /* 0xfffffff009067892 */ /* 0x000fe4000f8ec0ff */
[----:B------:R-:W-:Y:S02]  /*0380*/  ULOP3.LUT UR4, UR9, 0x7f0, URZ, 0xc0, !UPT ;  /* 0x000007f009047892 */ /* 0x000fe4000f8ec0ff */
[----:B------:R-:W-:Y:S02]  /*0390*/  UIADD3 UR8, UPT, UPT, UR5, 0x40, URZ ;  /* 0x0000004005087890 */ /* 0x000fe4000fffe0ff */
[----:B------:R-:W-:-:S12]  /*03a0*/  UIADD3 UR6, UPT, UPT, -UR6, URZ, URZ ;  /* 0x000000ff06067290 */ /* 0x000fd8000fffe1ff */
.L_x_4:
[----:B------:R-:W0:Y:S01]  /*03b0*/  LDS.128 R20, [UR8+-0x40] ;  /* 0xffffc008ff147984 */ /* 0x000e220008000c00 */
[----:B------:R-:W-:-:S03]  /*03c0*/  UIADD3 UR6, UPT, UPT, UR6, 0x10, URZ ;  /* 0x0000001006067890 */ /* 0x000fc6000fffe0ff */
[----:B------:R-:W1:Y:S01]  /*03d0*/  LDS.128 R16, [UR8+-0x30] ;  /* 0xffffd008ff107984 */ /* 0x000e620008000c00 */
[----:B------:R-:W-:-:S03]  /*03e0*/  UISETP.NE.AND UP0, UPT, UR6, URZ, UPT ;  /* 0x000000ff0600728c */ /* 0x000fc6000bf05270 */
[----:B------:R-:W2:Y:S04]  /*03f0*/  LDS.128 R4, [UR8+-0x20] ;  /* 0xffffe008ff047984 */ /* 0x000ea80008000c00 */
[----:B------:R-:W3:Y:S04]  /*0400*/  LDS.128 R12, [UR8+-0x10] ;  /* 0xfffff008ff0c7984 */ /* 0x000ee80008000c00 */
[----:B------:R-:W4:Y:S01]  /*0410*/  LDS.128 R8, [UR8] ;  /* 0x00000008ff087984 */ /* 0x000f220008000c00 */
[----:B0----5:R-:W-:-:S04]  /*0420*/  IADD3 R27, P0, P1, R22, R24, R20 ;  /* 0x00000018161b7210 */ /* 0x021fc8000791e014 */
[----:B------:R-:W-:Y:S02]  /*0430*/  IADD3.X R29, PT, PT, R23, R25, R21, P0, P1 ;  /* 0x00000019171d7210 */ /* 0x000fe400007e2415 */
[----:B-1----:R-:W-:Y:S01]  /*0440*/  IADD3 R25, P0, P1, R18, R27, R16 ;  /* 0x0000001b12197210 */ /* 0x002fe2000791e010 */
[----:B------:R-:W0:Y:S03]  /*0450*/  LDS.128 R20, [UR8+0x10] ;  /* 0x00001008ff147984 */ /* 0x000e260008000c00 */
[----:B------:R-:W-:Y:S02]  /*0460*/  IADD3.X R27, PT, PT, R19, R29, R17, P0, P1 ;  /* 0x0000001d131b7210 */ /* 0x000fe400007e2411 */
[----:B--2---:R-:W-:Y:S01]  /*0470*/  IADD3 R25, P0, P1, R6, R25, R4 ;  /* 0x0000001906197210 */ /* 0x004fe2000791e004 */
[----:B------:R-:W1:Y:S03]  /*0480*/  LDS.128 R16, [UR8+0x20] ;  /* 0x00002008ff107984 */ /* 0x000e660008000c00 */
[----:B------:R-:W-:-:S02]  /*0490*/  IADD3.X R27, PT, PT, R7, R27, R5, P0, P1 ;  /* 0x0000001b071b7210 */ /* 0x000fc400007e2405 */
[----:B------:R-:W2:Y:S01]  /*04a0*/  LDS.128 R4, [UR8+0x30] ;  /* 0x00003008ff047984 */ /* 0x000ea20008000c00 */
[----:B---3--:R-:W-:Y:S01]  /*04b0*/  IADD3 R25, P0, P1, R14, R25, R12 ;  /* 0x000000190e197210 */ /* 0x008fe2000791e00c */
[----:B------:R-:W-:-:S03]  /*04c0*/  UIADD3 UR8, UPT, UPT, UR8, 0x80, URZ ;  /* 0x0000008008087890 */ /* 0x000fc6000fffe0ff */
[----:B----4-:R-:W-:Y:S02]  /*04d0*/  IADD3 R25, P2, P3, R10, R25, R8 ;  /* 0x000000190a197210 */ /* 0x010fe40007b5e008 */
[----:B------:R-:W-:-:S04]  /*04e0*/  IADD3.X R15, PT, PT, R15, R27, R13, P0, P1 ;  /* 0x0000001b0f0f7210 */ /* 0x000fc800007e240d */
[----:B------:R-:W-:Y:S02]  /*04f0*/  IADD3.X R11, PT, PT, R11, R15, R9, P2, P3 ;  /* 0x0000000f0b0b7210 */ /* 0x000fe400017e6409 */
[----:B0-----:R-:W-:-:S04]  /*0500*/  IADD3 R13, P0, P1, R22, R25, R20 ;  /* 0x00000019160d7210 */ /* 0x001fc8000791e014 */
[----:B------:R-:W-:Y:S02]  /*0510*/  IADD3.X R21, PT, PT, R23, R11, R21, P0, P1 ;  /* 0x0000000b17157210 */ /* 0x000fe400007e2415 */
[----:B-1----:R-:W-:-:S04]  /*0520*/  IADD3 R9, P2, P3, R18, R13, R16 ;  /* 0x0000000d12097210 */ /* 0x002fc80007b5e010 */
[----:B------:R-:W-:Y:S02]  /*0530*/  IADD3.X R17, PT, PT, R19, R21, R17, P2, P3 ;  /* 0x0000001513117210 */ /* 0x000fe400017e6411 */
[----:B--2---:R-:W-:-:S04]  /*0540*/  IADD3 R24, P0, P1, R6, R9, R4 ;  /* 0x0000000906187210 */ /* 0x004fc8000791e004 */
[----:B------:R-:W-:Y:S01]  /*0550*/  IADD3.X R25, PT, PT, R7, R17, R5, P0, P1 ;  /* 0x0000001107197210 */ /* 0x000fe200007e2405 */
[----:B------:R-:W-:Y:S08]  /*0560*/  BRA.U UP0, `(.L_x_4) ;  /* 0xfffffffd00907547 */ /* 0x000ff0000b83ffff */
.L_x_3:
[----:B------:R-:W-:-:S09]  /*0570*/  UISETP.NE.AND UP0, UPT, UR7, URZ, UPT ;  /* 0x000000ff0700728c */ /* 0x000fd2000bf05270 */
[----:B------:R-:W-:Y:S05]  /*0580*/  BRA.U !UP0, `(.L_x_5) ;  /* 0x0000000108a47547 */ /* 0x000fea000b800000 */
[----:B------:R-:W-:Y:S02]  /*0590*/  UISETP.GE.U32.AND UP0, UPT, UR7, 0x8, UPT ;  /* 0x000000080700788c */ /* 0x000fe4000bf06070 */
[----:B------:R-:W-:-:S04]  /*05a0*/  ULOP3.LUT UR8, UR9, 0x7, URZ, 0xc0, !UPT ;  /* 0x0000000709087892 */ /* 0x000fc8000f8ec0ff */
[----:B------:R-:W-:-:S03]  /*05b0*/  UISETP.NE.AND UP1, UPT, UR8, URZ, UPT ;  /* 0x000000ff0800728c */ /* 0x000fc6000bf25270 */
[----:B------:R-:W-:Y:S08]  /*05c0*/  BRA.U !UP0, `(.L_x_6) ;  /* 0x0000000108387547 */ /* 0x000ff0000b800000 */
[----:B------:R-:W-:Y:S02]  /*05d0*/  ULEA UR6, UR4, UR5, 0x3 ;  /* 0x0000000504067291 */ /* 0x000fe4000f8e18ff */
[----:B------:R-:W-:-:S07]  /*05e0*/  UIADD3 UR4, UPT, UPT, UR4, 0x8, URZ ;  /* 0x0000000804047890 */ /* 0x000fce000fffe0ff */
[----:B------:R-:W0:Y:S04]  /*05f0*/  LDS.128 R16, [UR6] ;  /* 0x00000006ff107984 */ /* 0x000e280008000c00 */
[----:B------:R-:W1:Y:S04]  /*0600*/  LDS.128 R12, [UR6+0x10] ;  /* 0x00001006ff0c7984 */ /* 0x000e680008000c00 */
[----:B------:R-:W2:Y:S04]  /*0610*/  LDS.128 R8, [UR6+0x20] ;  /* 0x00002006ff087984 */ /* 0x000ea80008000c00 */
[----:B------:R-:W3:Y:S01]  /*0620*/  LDS.128 R4, [UR6+0x30] ;  /* 0x00003006ff047984 */ /* 0x000ee20008000c00 */
[----:B0----5:R-:W-:-:S04]  /*0630*/  IADD3 R21, P2, P3, R18, R24, R16 ;  /* 0x0000001812157210 */ /* 0x021fc80007b5e010 */
[----:B-1----:R-:W-:Y:S02]  /*0640*/  IADD3 R21, P0, P1, R14, R21, R12 ;  /* 0x000000150e157210 */ /* 0x002fe4000791e00c */
[----:B------:R-:W-:Y:S02]  /*0650*/  IADD3.X R19, PT, PT, R19, R25, R17, P2, P3 ;  /* 0x0000001913137210 */ /* 0x000fe400017e6411 */
[----:B--2---:R-:W-:Y:S02]  /*0660*/  IADD3 R17, P2, P3, R10, R21, R8 ;  /* 0x000000150a117210 */ /* 0x004fe40007b5e008 */
[----:B------:R-:W-:Y:S02]  /*0670*/  IADD3.X R13, PT, PT, R15, R19, R13, P0, P1 ;  /* 0x000000130f0d7210 */ /* 0x000fe400007e240d */
[----:B---3--:R-:W-:Y:S02]  /*0680*/  IADD3 R24, P0, P1, R6, R17, R4 ;  /* 0x0000001106187210 */ /* 0x008fe4000791e004 */
[----:B------:R-:W-:-:S04]  /*0690*/  IADD3.X R9, PT, PT, R11, R13, R9, P2, P3 ;  /* 0x0000000d0b097210 */ /* 0x000fc800017e6409 */
[----:B------:R-:W-:-:S07]  /*06a0*/  IADD3.X R25, PT, PT, R7, R9, R5, P0, P1 ;  /* 0x0000000907197210 */ /* 0x000fce00007e2405 */
.L_x_6:
        /* <DEDUP_REMOVED lines=8> */
[----:B------:R-:W1:Y:S01]  /*0730*/  LDS.128 R8, [UR7+0x10] ;  /* 0x00001007ff087984 */ /* 0x000e620008000c00 */
[----:B0----5:R-:W-:-:S04]  /*0740*/  IADD3 R13, P0, P1, R6, R24, R4 ;  /* 0x00000018060d7210 */ /* 0x021fc8000791e004 */
[----:B-1----:R-:W-:Y:S02]  /*0750*/  IADD3 R24, P2, P3, R10, R13, R8 ;  /* 0x0000000d0a187210 */ /* 0x002fe40007b5e008 */
[----:B------:R-:W-:-:S04]  /*0760*/  IADD3.X R25, PT, PT, R7, R25, R5, P0, P1 ;  /* 0x0000001907197210 */ /* 0x000fc800007e2405 */
[----:B------:R-:W-:-:S07]  /*0770*/  IADD3.X R25, PT, PT, R11, R25, R9, P2, P3 ;  /* 0x000000190b197210 */ /* 0x000fce00017e6409 */
.L_x_7:
[----:B------:R-:W-:Y:S05]  /*0780*/  BRA.U !UP1, `(.L_x_5) ;  /* 0x0000000109247547 */ /* 0x000fea000b800000 */
[----:B------:R-:W-:Y:S02]  /*0790*/  ULEA UR4, UR4, UR5, 0x3 ;  /* 0x0000000504047291 */ /* 0x000fe4000f8e18ff */
[----:B------:R-:W-:-:S12]  /*07a0*/  UIADD3 UR6, UPT, UPT, -UR6, URZ, URZ ;  /* 0x000000ff06067290 */ /* 0x000fd8000fffe1ff */
.L_x_8:
[----:B------:R-:W0:Y:S01]  /*07b0*/  LDS.64 R4, [UR4] ;  /* 0x00000004ff047984 */ /* 0x000e220008000a00 */
[----:B------:R-:W-:Y:S02]  /*07c0*/  UIADD3 UR6, UPT, UPT, UR6, 0x1, URZ ;  /* 0x0000000106067890 */ /* 0x000fe4000fffe0ff */
[----:B------:R-:W-:Y:S02]  /*07d0*/  UIADD3 UR4, UPT, UPT, UR4, 0x8, URZ ;  /* 0x0000000804047890 */ /* 0x000fe4000fffe0ff */
[----:B------:R-:W-:Y:S01]  /*07e0*/  UISETP.NE.AND UP0, UPT, UR6, URZ, UPT ;  /* 0x000000ff0600728c */ /* 0x000fe2000bf05270 */
[----:B0----5:R-:W-:-:S05]  /*07f0*/  IADD3 R24, P0, PT, R4, R24, RZ ;  /* 0x0000001804187210 */ /* 0x021fca0007f1e0ff */
[----:B------:R-:W-:-:S03]  /*0800*/  IMAD.X R25, R5, 0x1, R25, P0 ;  /* 0x0000000105197824 */ /* 0x000fc600000e0619 */
[----:B------:R-:W-:Y:S05]  /*0810*/  BRA.U UP0, `(.L_x_8) ;  /* 0xfffffffd00e47547 */ /* 0x000fea000b83ffff */
.L_x_5:
[----:B-----5:R-:W-:Y:S01]  /*0820*/  STG.E.64 desc[UR10][R2.64], R24 ;  /* 0x0000001802007986 */ /* 0x020fe2000c101b0a */
[----:B------:R-:W-:Y:S05]  /*0830*/  EXIT ;  /* 0x000000000000794d */ /* 0x000fea0003800000 */
.L_x_9:
[----:B------:R-:W-:-:S00]  /*0840*/  BRA `(.L_x_9) ;  /* 0xfffffffc00fc7947 */ /* 0x000fc0000383ffff */
[----:B------:R-:W-:-:S00]  /*0850*/  NOP ;  /* 0x0000000000007918 */ /* 0x000fc00000000000 */
        /* <DEDUP_REMOVED lines=10> */
.L_x_10:


//--------------------- .nv.shared._Z12sumMultipleslPl --------------------------
	.section	.nv.shared._Z12sumMultipleslPl,"aw",@nobits
	.sectionflags	@""
	.align	16
	.zero		1024


//--------------------- .nv.shared.reserved.0     --------------------------
	.section	.nv.shared.reserved.0,"aw",@nobits
	.weak		__nv_reservedSMEM_offset_0_alias
	.size		__nv_reservedSMEM_offset_0_alias, 0, 64
	.other		__nv_reservedSMEM_offset_0_alias,@"STO_CUDA_RESERVED_SHARED STV_DEFAULT"
__nv_reservedSMEM_offset_0_alias:
	.zero		0
	.zero		64


//--------------------- .nv.constant0._Z12sumMultipleslPl --------------------------
	.section	.nv.constant0._Z12sumMultipleslPl,"a",@progbits
	.sectionflags	@""
	.align	4
.nv.constant0._Z12sumMultipleslPl:
	.zero		912


//--------------------- SYMBOLS --------------------------

	.type		.nv.reservedSmem.offset0,@object
	.size		.nv.reservedSmem.offset0,0x4
	.type		.nv.reservedSmem.cap,@object
	.size		.nv.reservedSmem.cap,0x4
